//
// Generated by NVIDIA NVVM Compiler
//
// Compiler Build ID: CL-36424714
// Cuda compilation tools, release 13.0, V13.0.88
// Based on NVVM 20.0.0
//

.version 9.0
.target sm_100
.address_size 64

	// .globl	_Z7kconvolPfS_i

.visible .entry _Z7kconvolPfS_i(
	.param .u64 .ptr .align 1 _Z7kconvolPfS_i_param_0,
	.param .u64 .ptr .align 1 _Z7kconvolPfS_i_param_1,
	.param .u32 _Z7kconvolPfS_i_param_2
)
{
	.reg .pred 	%p<9>;
	.reg .b32 	%r<14>;
	.reg .b32 	%f<12>;
	.reg .b64 	%rd<15>;
	.reg .b64 	%fd<3>;

	ld.param.u64 	%rd3, [_Z7kconvolPfS_i_param_0];
	ld.param.u64 	%rd4, [_Z7kconvolPfS_i_param_1];
	ld.param.u32 	%r5, [_Z7kconvolPfS_i_param_2];
	cvta.to.global.u64 	%rd1, %rd4;
	cvta.to.global.u64 	%rd2, %rd3;
	mov.u32 	%r6, %ctaid.x;
	mov.u32 	%r7, %ntid.x;
	mov.u32 	%r8, %tid.x;
	mad.lo.s32 	%r1, %r6, %r7, %r8;
	div.s32 	%r2, %r1, %r5;
	mul.lo.s32 	%r9, %r2, %r5;
	sub.s32 	%r10, %r1, %r9;
	max.s32 	%r11, %r2, %r10;
	setp.ge.s32 	%p1, %r11, %r5;
	@%p1 bra 	$L__BB0_4;
	setp.ne.s32 	%p2, %r2, 0;
	setp.ne.s32 	%p3, %r10, 0;
	and.pred  	%p4, %p2, %p3;
	add.s32 	%r12, %r5, -1;
	setp.ne.s32 	%p5, %r2, %r12;
	and.pred  	%p6, %p4, %p5;
	setp.ne.s32 	%p7, %r10, %r12;
	and.pred  	%p8, %p6, %p7;
	@%p8 bra 	$L__BB0_3;
	mul.wide.s32 	%rd12, %r1, 4;
	add.s64 	%rd13, %rd2, %rd12;
	ld.global.f32 	%f11, [%rd13];
	add.s64 	%rd14, %rd1, %rd12;
	st.global.f32 	[%rd14], %f11;
	bra.uni 	$L__BB0_4;
$L__BB0_3:
	sub.s32 	%r13, %r1, %r5;
	mul.wide.s32 	%rd5, %r13, 4;
	add.s64 	%rd6, %rd2, %rd5;
	ld.global.f32 	%f1, [%rd6];
	mul.wide.s32 	%rd7, %r5, 4;
	add.s64 	%rd8, %rd6, %rd7;
	ld.global.f32 	%f2, [%rd8+-4];
	add.f32 	%f3, %f1, %f2;
	ld.global.f32 	%f4, [%rd8];
	add.f32 	%f5, %f3, %f4;
	ld.global.f32 	%f6, [%rd8+4];
	add.f32 	%f7, %f5, %f6;
	add.s64 	%rd9, %rd8, %rd7;
	ld.global.f32 	%f8, [%rd9];
	add.f32 	%f9, %f7, %f8;
	cvt.f64.f32 	%fd1, %f9;
	mul.f64 	%fd2, %fd1, 0d3FC999999999999A;
	cvt.rn.f32.f64 	%f10, %fd2;
	mul.wide.s32 	%rd10, %r1, 4;
	add.s64 	%rd11, %rd1, %rd10;
	st.global.f32 	[%rd11], %f10;
$L__BB0_4:
	ret;

}


// ===== COMPILED SASS (sm_100) =====

	.target	sm_100

	.elftype	@"ET_EXEC"


//--------------------- .note.nv.tkinfo           --------------------------
	.section	.note.nv.tkinfo,"",@"SHT_NOTE"
	.sectionflags	@"SHF_NOTE_NV_TKINFO"
	.tkinfo
        /*0018*/ 	.word	0x00000002
        /*0030*/ 	.string	""
        /*0030*/ 	.string	"ptxas"
        /*0030*/ 	.string	"Cuda compilation tools, release 13.0, V13.0.88"
        /*0030*/ 	.string	"Build cuda_13.0.r13.0/compiler.36424714_0"
        /*0030*/ 	.string	"-arch sm_100 -m 64 "



//--------------------- .note.nv.cuinfo           --------------------------
	.section	.note.nv.cuinfo,"",@"SHT_NOTE"
	.sectionflags	@"SHF_NOTE_NV_CUINFO"
        /*0018*/ 	.short	0x0002
        /*001a*/ 	.short	0x0064
        /*001c*/ 	.short	0x0082
	.zero		2


//--------------------- .nv.info                  --------------------------
	.section	.nv.info,"",@"SHT_CUDA_INFO"
	.align	4


	//----- nvinfo : EIATTR_REGCOUNT
	.align		4
        /*0000*/ 	.byte	0x04, 0x2f
        /*0002*/ 	.short	(.L_1 - .L_0)
	.align		4
.L_0:
        /*0004*/ 	.word	index@(_Z7kconvolPfS_i)
        /*0008*/ 	.word	0x0000000e


	//----- nvinfo : EIATTR_FRAME_SIZE
	.align		4
.L_1:
        /*000c*/ 	.byte	0x04, 0x11
        /*000e*/ 	.short	(.L_3 - .L_2)
	.align		4
.L_2:
        /*0010*/ 	.word	index@(_Z7kconvolPfS_i)
        /*0014*/ 	.word	0x00000000


	//----- nvinfo : EIATTR_MIN_STACK_SIZE
	.align		4
.L_3:
        /*0018*/ 	.byte	0x04, 0x12
        /*001a*/ 	.short	(.L_5 - .L_4)
	.align		4
.L_4:
        /*001c*/ 	.word	index@(_Z7kconvolPfS_i)
        /*0020*/ 	.word	0x00000000
.L_5:


//--------------------- .nv.compat                --------------------------
	.section	.nv.compat,"",@"SHT_CUDA_COMPAT_INFO"
	.align	4
        /*0000*/ 	.byte	0x02, 0x09, 0x00, 0x00, 0x02, 0x02, 0x01, 0x00, 0x02, 0x05, 0x05, 0x00, 0x03, 0x07, 0x01, 0x01
        /*0010*/ 	.byte	0x02, 0x03, 0x00, 0x00, 0x02, 0x06, 0x01, 0x00, 0x04, 0x0b, 0x08, 0x00, 0x01, 0x00, 0x00, 0x00
        /*0020*/ 	.byte	0x00, 0x00, 0x00, 0x00


//--------------------- .nv.info._Z7kconvolPfS_i  --------------------------
	.section	.nv.info._Z7kconvolPfS_i,"",@"SHT_CUDA_INFO"
	.sectionflags	@""
	.align	4


	//----- nvinfo : EIATTR_CUDA_API_VERSION
	.align		4
        /*0000*/ 	.byte	0x04, 0x37
        /*0002*/ 	.short	(.L_7 - .L_6)
.L_6:
        /*0004*/ 	.word	0x00000082


	//----- nvinfo : EIATTR_KPARAM_INFO
	.align		4
.L_7:
        /*0008*/ 	.byte	0x04, 0x17
        /*000a*/ 	.short	(.L_9 - .L_8)
.L_8:
        /*000c*/ 	.word	0x00000000
        /*0010*/ 	.short	0x0002
        /*0012*/ 	.short	0x0010
        /*0014*/ 	.byte	0x00, 0xf0, 0x11, 0x00


	//----- nvinfo : EIATTR_KPARAM_INFO
	.align		4
.L_9:
        /*0018*/ 	.byte	0x04, 0x17
        /*001a*/ 	.short	(.L_11 - .L_10)
.L_10:
        /*001c*/ 	.word	0x00000000
        /*0020*/ 	.short	0x0001
        /*0022*/ 	.short	0x0008
        /*0024*/ 	.byte	0x00, 0xf5, 0x21, 0x00


	//----- nvinfo : EIATTR_KPARAM_INFO
	.align		4
.L_11:
        /*0028*/ 	.byte	0x04, 0x17
        /*002a*/ 	.short	(.L_13 - .L_12)
.L_12:
        /*002c*/ 	.word	0x00000000
        /*0030*/ 	.short	0x0000
        /*0032*/ 	.short	0x0000
        /*0034*/ 	.byte	0x00, 0xf5, 0x21, 0x00


	//----- nvinfo : EIATTR_SPARSE_MMA_MASK
	.align		4
.L_13:
        /*0038*/ 	.byte	0x03, 0x50
        /*003a*/ 	.short	0x0000


	//----- nvinfo : EIATTR_MAXREG_COUNT
	.align		4
        /*003c*/ 	.byte	0x03, 0x1b
        /*003e*/ 	.short	0x00ff


	//----- nvinfo : EIATTR_MERCURY_ISA_VERSION
	.align		4
        /*0040*/ 	.byte	0x03, 0x5f
        /*0042*/ 	.short	0x0101


	//----- nvinfo : EIATTR_VRC_CTA_INIT_COUNT
	.align		4
        /*0044*/ 	.byte	0x02, 0x4a
	.zero		1
	.zero		1


	//----- nvinfo : EIATTR_EXIT_INSTR_OFFSETS
	.align		4
        /*0048*/ 	.byte	0x04, 0x1c
        /*004a*/ 	.short	(.L_15 - .L_14)


	//   ....[0]....
.L_14:
        /*004c*/ 	.word	0x00000210


	//   ....[1]....
        /*0050*/ 	.word	0x000002f0


	//   ....[2]....
        /*0054*/ 	.word	0x00000460


	//----- nvinfo : EIATTR_CRS_STACK_SIZE
	.align		4
.L_15:
        /*0058*/ 	.byte	0x04, 0x1e
        /*005a*/ 	.short	(.L_17 - .L_16)
.L_16:
        /*005c*/ 	.word	0x00000000


	//----- nvinfo : EIATTR_CBANK_PARAM_SIZE
	.align		4
.L_17:
        /*0060*/ 	.byte	0x03, 0x19
        /*0062*/ 	.short	0x0014


	//----- nvinfo : EIATTR_PARAM_CBANK
	.align		4
        /*0064*/ 	.byte	0x04, 0x0a
        /*0066*/ 	.short	(.L_19 - .L_18)
	.align		4
.L_18:
        /*0068*/ 	.word	index@(.nv.constant0._Z7kconvolPfS_i)
        /*006c*/ 	.short	0x0380
        /*006e*/ 	.short	0x0014


	//----- nvinfo : EIATTR_SW_WAR
	.align		4
.L_19:
        /*0070*/ 	.byte	0x04, 0x36
        /*0072*/ 	.short	(.L_21 - .L_20)
.L_20:
        /*0074*/ 	.word	0x00000008
.L_21:


//--------------------- .nv.callgraph             --------------------------
	.section	.nv.callgraph,"",@"SHT_CUDA_CALLGRAPH"
	.align	4
	.sectionentsize	8
	.align		4
        /*0000*/ 	.word	0x00000000
	.align		4
        /*0004*/ 	.word	0xffffffff
	.align		4
        /*0008*/ 	.word	0x00000000
	.align		4
        /*000c*/ 	.word	0xfffffffe
	.align		4
        /*0010*/ 	.word	0x00000000
	.align		4
        /*0014*/ 	.word	0xfffffffd
	.align		4
        /*0018*/ 	.word	0x00000000
	.align		4
        /*001c*/ 	.word	0xfffffffc


//--------------------- .text._Z7kconvolPfS_i     --------------------------
	.section	.text._Z7kconvolPfS_i,"ax",@progbits
	.align	128
        .global         _Z7kconvolPfS_i
        .type           _Z7kconvolPfS_i,@function
        .size           _Z7kconvolPfS_i,(.L_x_2 - _Z7kconvolPfS_i)
        .other          _Z7kconvolPfS_i,@"STO_CUDA_ENTRY STV_DEFAULT"
_Z7kconvolPfS_i:
.text._Z7kconvolPfS_i:
[----:B------:R-:W-:Y:S08]  /*0000*/  LDC R1, c[0x0][0x37c] ;  /* 0x0000df00ff017b82 */ /* 0x000ff00000000800 */
[----:B------:R-:W0:Y:S01]  /*0010*/  LDC R3, c[0x0][0x390] ;  /* 0x0000e400ff037b82 */ /* 0x000e220000000800 */
[----:B------:R-:W1:Y:S07]  /*0020*/  S2R R7, SR_TID.X ;  /* 0x0000000000077919 */ /* 0x000e6e0000002100 */
[----:B------:R-:W1:Y:S08]  /*0030*/  S2UR UR4, SR_CTAID.X ;  /* 0x00000000000479c3 */ /* 0x000e700000002500 */
[----:B------:R-:W1:Y:S01]  /*0040*/  LDC R0, c[0x0][0x360] ;  /* 0x0000d800ff007b82 */ /* 0x000e620000000800 */
[----:B0-----:R-:W-:-:S04]  /*0050*/  IABS R9, R3 ;  /* 0x0000000300097213 */ /* 0x001fc80000000000 */
[----:B------:R-:W0:Y:S01]  /*0060*/  I2F.RP R2, R9 ;  /* 0x0000000900027306 */ /* 0x000e220000209400 */
[----:B-1----:R-:W-:-:S07]  /*0070*/  IMAD R0, R0, UR4, R7 ;  /* 0x0000000400007c24 */ /* 0x002fce000f8e0207 */
[----:B0-----:R-:W0:Y:S02]  /*0080*/  MUFU.RCP R2, R2 ;  /* 0x0000000200027308 */ /* 0x001e240000001000 */
[----:B0-----:R-:W-:Y:S02]  /*0090*/  IADD3 R4, PT, PT, R2, 0xffffffe, RZ ;  /* 0x0ffffffe02047810 */ /* 0x001fe40007ffe0ff */
[----:B------:R-:W-:-:S04]  /*00a0*/  IABS R2, R0 ;  /* 0x0000000000027213 */ /* 0x000fc80000000000 */
[----:B------:R0:W1:Y:S02]  /*00b0*/  F2I.FTZ.U32.TRUNC.NTZ R5, R4 ;  /* 0x0000000400057305 */ /* 0x000064000021f000 */
[----:B0-----:R-:W-:Y:S02]  /*00c0*/  HFMA2 R4, -RZ, RZ, 0, 0 ;  /* 0x00000000ff047431 */ /* 0x001fe400000001ff */
[----:B-1----:R-:W-:-:S04]  /*00d0*/  IMAD.MOV R6, RZ, RZ, -R5 ;  /* 0x000000ffff067224 */ /* 0x002fc800078e0a05 */
[----:B------:R-:W-:-:S04]  /*00e0*/  IMAD R7, R6, R9, RZ ;  /* 0x0000000906077224 */ /* 0x000fc800078e02ff */
[----:B------:R-:W-:-:S06]  /*00f0*/  IMAD.HI.U32 R5, R5, R7, R4 ;  /* 0x0000000705057227 */ /* 0x000fcc00078e0004 */
[----:B------:R-:W-:-:S04]  /*0100*/  IMAD.HI.U32 R5, R5, R2, RZ ;  /* 0x0000000205057227 */ /* 0x000fc800078e00ff */
[----:B------:R-:W-:-:S04]  /*0110*/  IMAD.MOV R6, RZ, RZ, -R5 ;  /* 0x000000ffff067224 */ /* 0x000fc800078e0a05 */
[----:B------:R-:W-:-:S05]  /*0120*/  IMAD R2, R9, R6, R2 ;  /* 0x0000000609027224 */ /* 0x000fca00078e0202 */
[----:B------:R-:W-:-:S13]  /*0130*/  ISETP.GT.U32.AND P2, PT, R9, R2, PT ;  /* 0x000000020900720c */ /* 0x000fda0003f44070 */
[-C--:B------:R-:W-:Y:S01]  /*0140*/  @!P2 IADD3 R2, PT, PT, R2, -R9.reuse, RZ ;  /* 0x800000090202a210 */ /* 0x080fe20007ffe0ff */
[----:B------:R-:W-:Y:S01]  /*0150*/  @!P2 VIADD R5, R5, 0x1 ;  /* 0x000000010505a836 */ /* 0x000fe20000000000 */
[----:B------:R-:W-:Y:S02]  /*0160*/  ISETP.NE.AND P2, PT, R3, RZ, PT ;  /* 0x000000ff0300720c */ /* 0x000fe40003f45270 */
[----:B------:R-:W-:Y:S02]  /*0170*/  ISETP.GE.U32.AND P0, PT, R2, R9, PT ;  /* 0x000000090200720c */ /* 0x000fe40003f06070 */
[----:B------:R-:W-:-:S04]  /*0180*/  LOP3.LUT R2, R0, R3, RZ, 0x3c, !PT ;  /* 0x0000000300027212 */ /* 0x000fc800078e3cff */
[----:B------:R-:W-:-:S07]  /*0190*/  ISETP.GE.AND P1, PT, R2, RZ, PT ;  /* 0x000000ff0200720c */ /* 0x000fce0003f26270 */
[----:B------:R-:W-:-:S06]  /*01a0*/  @P0 IADD3 R5, PT, PT, R5, 0x1, RZ ;  /* 0x0000000105050810 */ /* 0x000fcc0007ffe0ff */
[----:B------:R-:W-:Y:S02]  /*01b0*/  @!P1 IADD3 R5, PT, PT, -R5, RZ, RZ ;  /* 0x000000ff05059210 */ /* 0x000fe40007ffe1ff */
[----:B------:R-:W-:-:S05]  /*01c0*/  @!P2 LOP3.LUT R5, RZ, R3, RZ, 0x33, !PT ;  /* 0x00000003ff05a212 */ /* 0x000fca00078e33ff */
[----:B------:R-:W-:-:S04]  /*01d0*/  IMAD.MOV R2, RZ, RZ, -R5 ;  /* 0x000000ffff027224 */ /* 0x000fc800078e0a05 */
[----:B------:R-:W-:-:S05]  /*01e0*/  IMAD R4, R3, R2, R0 ;  /* 0x0000000203047224 */ /* 0x000fca00078e0200 */
[----:B------:R-:W-:-:S04]  /*01f0*/  VIMNMX R2, PT, PT, R5, R4, !PT ;  /* 0x0000000405027248 */ /* 0x000fc80007fe0100 */
[----:B------:R-:W-:-:S13]  /*0200*/  ISETP.GE.AND P0, PT, R2, R3, PT ;  /* 0x000000030200720c */ /* 0x000fda0003f06270 */
[----:B------:R-:W-:Y:S05]  /*0210*/  @P0 EXIT ;  /* 0x000000000000094d */ /* 0x000fea0003800000 */
[C---:B------:R-:W-:Y:S01]  /*0220*/  ISETP.NE.AND P0, PT, R4.reuse, RZ, PT ;  /* 0x000000ff0400720c */ /* 0x040fe20003f05270 */
[----:B------:R-:W0:Y:S01]  /*0230*/  LDCU.64 UR4, c[0x0][0x358] ;  /* 0x00006b00ff0477ac */ /* 0x000e220008000a00 */
[----:B------:R-:W-:Y:S02]  /*0240*/  IADD3 R2, PT, PT, R3, -0x1, RZ ;  /* 0xffffffff03027810 */ /* 0x000fe40007ffe0ff */
[C---:B------:R-:W-:Y:S02]  /*0250*/  ISETP.NE.AND P0, PT, R5.reuse, RZ, P0 ;  /* 0x000000ff0500720c */ /* 0x040fe40000705270 */
[-C--:B------:R-:W-:Y:S02]  /*0260*/  ISETP.NE.AND P1, PT, R4, R2.reuse, PT ;  /* 0x000000020400720c */ /* 0x080fe40003f25270 */
[----:B------:R-:W-:-:S13]  /*0270*/  ISETP.NE.AND P0, PT, R5, R2, P0 ;  /* 0x000000020500720c */ /* 0x000fda0000705270 */
[----:B0-----:R-:W-:Y:S05]  /*0280*/  @P0 BRA P1, `(.L_x_0) ;  /* 0x00000000001c0947 */ /* 0x001fea0000800000 */
[----:B------:R-:W0:Y:S08]  /*0290*/  LDC.64 R2, c[0x0][0x380] ;  /* 0x0000e000ff027b82 */ /* 0x000e300000000a00 */
[----:B------:R-:W1:Y:S01]  /*02a0*/  LDC.64 R4, c[0x0][0x388] ;  /* 0x0000e200ff047b82 */ /* 0x000e620000000a00 */
[----:B0-----:R-:W-:-:S06]  /*02b0*/  IMAD.WIDE R2, R0, 0x4, R2 ;  /* 0x0000000400027825 */ /* 0x001fcc00078e0202 */
[----:B------:R-:W2:Y:S01]  /*02c0*/  LDG.E R3, desc[UR4][R2.64] ;  /* 0x0000000402037981 */ /* 0x000ea2000c1e1900 */
[----:B-1----:R-:W-:-:S05]  /*02d0*/  IMAD.WIDE R4, R0, 0x4, R4 ;  /* 0x0000000400047825 */ /* 0x002fca00078e0204 */
[----:B--2---:R-:W-:Y:S01]  /*02e0*/  STG.E desc[UR4][R4.64], R3 ;  /* 0x0000000304007986 */ /* 0x004fe2000c101904 */
[----:B------:R-:W-:Y:S05]  /*02f0*/  EXIT ;  /* 0x000000000000794d */ /* 0x000fea0003800000 */
.L_x_0:
[----:B------:R-:W0:Y:S01]  /*0300*/  LDC.64 R4, c[0x0][0x380] ;  /* 0x0000e000ff047b82 */ /* 0x000e220000000a00 */
[----:B------:R-:W-:-:S05]  /*0310*/  IADD3 R7, PT, PT, R0, -R3, RZ ;  /* 0x8000000300077210 */ /* 0x000fca0007ffe0ff */
[----:B0-----:R-:W-:-:S04]  /*0320*/  IMAD.WIDE R4, R7, 0x4, R4 ;  /* 0x0000000407047825 */ /* 0x001fc800078e0204 */
[C---:B------:R-:W-:Y:S02]  /*0330*/  IMAD.WIDE R6, R3.reuse, 0x4, R4 ;  /* 0x0000000403067825 */ /* 0x040fe400078e0204 */
[----:B------:R-:W2:Y:S04]  /*0340*/  LDG.E R4, desc[UR4][R4.64] ;  /* 0x0000000404047981 */ /* 0x000ea8000c1e1900 */
[----:B------:R-:W2:Y:S01]  /*0350*/  LDG.E R9, desc[UR4][R6.64+-0x4] ;  /* 0xfffffc0406097981 */ /* 0x000ea2000c1e1900 */
[----:B------:R-:W-:-:S03]  /*0360*/  IMAD.WIDE R2, R3, 0x4, R6 ;  /* 0x0000000403027825 */ /* 0x000fc600078e0206 */
[----:B------:R-:W3:Y:S04]  /*0370*/  LDG.E R8, desc[UR4][R6.64] ;  /* 0x0000000406087981 */ /* 0x000ee8000c1e1900 */
[----:B------:R-:W4:Y:S04]  /*0380*/  LDG.E R11, desc[UR4][R6.64+0x4] ;  /* 0x00000404060b7981 */ /* 0x000f28000c1e1900 */
[----:B------:R-:W5:Y:S01]  /*0390*/  LDG.E R3, desc[UR4][R2.64] ;  /* 0x0000000402037981 */ /* 0x000f62000c1e1900 */
[----:B------:R-:W-:Y:S01]  /*03a0*/  UMOV UR6, 0x9999999a ;  /* 0x9999999a00067882 */ /* 0x000fe20000000000 */
[----:B------:R-:W-:Y:S01]  /*03b0*/  UMOV UR7, 0x3fc99999 ;  /* 0x3fc9999900077882 */ /* 0x000fe20000000000 */
[----:B--2---:R-:W-:-:S02]  /*03c0*/  FADD R9, R4, R9 ;  /* 0x0000000904097221 */ /* 0x004fc40000000000 */
[----:B------:R-:W0:Y:S02]  /*03d0*/  LDC.64 R4, c[0x0][0x388] ;  /* 0x0000e200ff047b82 */ /* 0x000e240000000a00 */
[----:B---3--:R-:W-:-:S04]  /*03e0*/  FADD R8, R9, R8 ;  /* 0x0000000809087221 */ /* 0x008fc80000000000 */
[----:B----4-:R-:W-:-:S04]  /*03f0*/  FADD R8, R8, R11 ;  /* 0x0000000b08087221 */ /* 0x010fc80000000000 */
[----:B-----5:R-:W-:-:S04]  /*0400*/  FADD R10, R8, R3 ;  /* 0x00000003080a7221 */ /* 0x020fc80000000000 */
[----:B------:R-:W1:Y:S01]  /*0410*/  F2F.F64.F32 R8, R10 ;  /* 0x0000000a00087310 */ /* 0x000e620000201800 */
[----:B0-----:R-:W-:Y:S01]  /*0420*/  IMAD.WIDE R4, R0, 0x4, R4 ;  /* 0x0000000400047825 */ /* 0x001fe200078e0204 */
[----:B-1----:R-:W-:-:S10]  /*0430*/  DMUL R8, R8, UR6 ;  /* 0x0000000608087c28 */ /* 0x002fd40008000000 */
[----:B------:R-:W0:Y:S02]  /*0440*/  F2F.F32.F64 R9, R8 ;  /* 0x0000000800097310 */ /* 0x000e240000301000 */
[----:B0-----:R-:W-:Y:S01]  /*0450*/  STG.E desc[UR4][R4.64], R9 ;  /* 0x0000000904007986 */ /* 0x001fe2000c101904 */
[----:B------:R-:W-:Y:S05]  /*0460*/  EXIT ;  /* 0x000000000000794d */ /* 0x000fea0003800000 */
.L_x_1:
[----:B------:R-:W-:-:S00]  /*0470*/  BRA `(.L_x_1) ;  /* 0xfffffffc00fc7947 */ /* 0x000fc0000383ffff */
[----:B------:R-:W-:-:S00]  /*0480*/  NOP ;  /* 0x0000000000007918 */ /* 0x000fc00000000000 */
[----:B------:R-:W-:-:S00]  /*0490*/  NOP ;  /* 0x0000000000007918 */ /* 0x000fc00000000000 */
[----:B------:R-:W-:-:S00]  /*04a0*/  NOP ;  /* 0x0000000000007918 */ /* 0x000fc00000000000 */
[----:B------:R-:W-:-:S00]  /*04b0*/  NOP ;  /* 0x0000000000007918 */ /* 0x000fc00000000000 */
[----:B------:R-:W-:-:S00]  /*04c0*/  NOP ;  /* 0x0000000000007918 */ /* 0x000fc00000000000 */
[----:B------:R-:W-:-:S00]  /*04d0*/  NOP ;  /* 0x0000000000007918 */ /* 0x000fc00000000000 */
[----:B------:R-:W-:-:S00]  /*04e0*/  NOP ;  /* 0x0000000000007918 */ /* 0x000fc00000000000 */
[----:B------:R-:W-:-:S00]  /*04f0*/  NOP ;  /* 0x0000000000007918 */ /* 0x000fc00000000000 */
.L_x_2:


//--------------------- .nv.shared.reserved.0     --------------------------
	.section	.nv.shared.reserved.0,"aw",@nobits
	.weak		__nv_reservedSMEM_offset_0_alias
	.size		__nv_reservedSMEM_offset_0_alias, 0, 64
	.other		__nv_reservedSMEM_offset_0_alias,@"STO_CUDA_RESERVED_SHARED STV_DEFAULT"
__nv_reservedSMEM_offset_0_alias:
	.zero		0
	.zero		64


//--------------------- .nv.constant0._Z7kconvolPfS_i --------------------------
	.section	.nv.constant0._Z7kconvolPfS_i,"a",@progbits
	.sectionflags	@""
	.align	4
.nv.constant0._Z7kconvolPfS_i:
	.zero		916


//--------------------- SYMBOLS --------------------------

	.type		.nv.reservedSmem.offset0,@object
	.size		.nv.reservedSmem.offset0,0x4
